//
// Generated by NVIDIA NVVM Compiler
//
// Compiler Build ID: CL-36424714
// Cuda compilation tools, release 13.0, V13.0.88
// Based on NVVM 20.0.0
//

.version 9.0
.target sm_100
.address_size 64

	// .globl	_Z13processArraysPfS_S_i
.global .align 4 .b8 __cudart_i2opi_f[24] = {65, 144, 67, 60, 153, 149, 98, 219, 192, 221, 52, 245, 209, 87, 39, 252, 41, 21, 68, 78, 110, 131, 249, 162};

.visible .entry _Z13processArraysPfS_S_i(
	.param .u64 .ptr .align 1 _Z13processArraysPfS_S_i_param_0,
	.param .u64 .ptr .align 1 _Z13processArraysPfS_S_i_param_1,
	.param .u64 .ptr .align 1 _Z13processArraysPfS_S_i_param_2,
	.param .u32 _Z13processArraysPfS_S_i_param_3
)
{
	.local .align 4 .b8 	__local_depot0[28];
	.reg .b64 	%SP;
	.reg .b64 	%SPL;
	.reg .pred 	%p<11>;
	.reg .b32 	%r<49>;
	.reg .b32 	%f<36>;
	.reg .b64 	%rd<32>;
	.reg .b64 	%fd<3>;

	mov.u64 	%SPL, __local_depot0;
	ld.param.u64 	%rd9, [_Z13processArraysPfS_S_i_param_0];
	ld.param.u64 	%rd10, [_Z13processArraysPfS_S_i_param_1];
	ld.param.u64 	%rd11, [_Z13processArraysPfS_S_i_param_2];
	ld.param.u32 	%r18, [_Z13processArraysPfS_S_i_param_3];
	add.u64 	%rd1, %SPL, 0;
	mov.u32 	%r19, %ctaid.x;
	mov.u32 	%r20, %ntid.x;
	mov.u32 	%r21, %tid.x;
	mad.lo.s32 	%r1, %r19, %r20, %r21;
	setp.ge.s32 	%p1, %r1, %r18;
	@%p1 bra 	$L__BB0_12;
	cvta.to.global.u64 	%rd13, %rd9;
	cvta.to.global.u64 	%rd14, %rd10;
	mul.wide.s32 	%rd15, %r1, 4;
	add.s64 	%rd16, %rd13, %rd15;
	ld.global.f32 	%f11, [%rd16];
	add.s64 	%rd17, %rd14, %rd15;
	ld.global.f32 	%f12, [%rd17];
	mul.f32 	%f1, %f11, %f12;
	mov.f32 	%f34, 0f00000000;
	mov.b32 	%r44, 0;
	mov.u64 	%rd18, __cudart_i2opi_f;
$L__BB0_2:
	cvt.rn.f32.u32 	%f13, %r44;
	add.f32 	%f3, %f1, %f13;
	mul.f32 	%f14, %f3, 0f3F22F983;
	cvt.rni.s32.f32 	%r48, %f14;
	cvt.rn.f32.s32 	%f15, %r48;
	fma.rn.f32 	%f16, %f15, 0fBFC90FDA, %f3;
	fma.rn.f32 	%f17, %f15, 0fB3A22168, %f16;
	fma.rn.f32 	%f35, %f15, 0fA7C234C5, %f17;
	abs.f32 	%f5, %f3;
	setp.ltu.f32 	%p2, %f5, 0f47CE4780;
	@%p2 bra 	$L__BB0_10;
	setp.neu.f32 	%p3, %f5, 0f7F800000;
	@%p3 bra 	$L__BB0_5;
	mov.f32 	%f20, 0f00000000;
	mul.rn.f32 	%f35, %f3, %f20;
	mov.b32 	%r48, 0;
	bra.uni 	$L__BB0_10;
$L__BB0_5:
	mov.b32 	%r4, %f3;
	shl.b32 	%r24, %r4, 8;
	or.b32  	%r5, %r24, -2147483648;
	mov.b64 	%rd31, 0;
	mov.b32 	%r45, 0;
	mov.u64 	%rd29, %rd18;
	mov.u64 	%rd30, %rd1;
$L__BB0_6:
	.pragma "nounroll";
	ld.global.nc.u32 	%r25, [%rd29];
	mad.wide.u32 	%rd20, %r25, %r5, %rd31;
	shr.u64 	%rd31, %rd20, 32;
	st.local.u32 	[%rd30], %rd20;
	add.s32 	%r45, %r45, 1;
	add.s64 	%rd30, %rd30, 4;
	add.s64 	%rd29, %rd29, 4;
	setp.ne.s32 	%p4, %r45, 6;
	@%p4 bra 	$L__BB0_6;
	shr.u32 	%r26, %r4, 23;
	st.local.u32 	[%rd1+24], %rd31;
	and.b32  	%r8, %r26, 31;
	and.b32  	%r27, %r26, 224;
	add.s32 	%r28, %r27, -128;
	shr.u32 	%r29, %r28, 5;
	mul.wide.u32 	%rd21, %r29, 4;
	sub.s64 	%rd8, %rd1, %rd21;
	ld.local.u32 	%r46, [%rd8+24];
	ld.local.u32 	%r47, [%rd8+20];
	setp.eq.s32 	%p5, %r8, 0;
	@%p5 bra 	$L__BB0_9;
	shf.l.wrap.b32 	%r46, %r47, %r46, %r8;
	ld.local.u32 	%r30, [%rd8+16];
	shf.l.wrap.b32 	%r47, %r30, %r47, %r8;
$L__BB0_9:
	shr.u32 	%r31, %r46, 30;
	shf.l.wrap.b32 	%r32, %r47, %r46, 2;
	shl.b32 	%r33, %r47, 2;
	shr.u32 	%r34, %r32, 31;
	add.s32 	%r35, %r34, %r31;
	neg.s32 	%r36, %r35;
	setp.lt.s32 	%p6, %r4, 0;
	selp.b32 	%r48, %r36, %r35, %p6;
	xor.b32  	%r37, %r32, %r4;
	shr.s32 	%r38, %r32, 31;
	xor.b32  	%r39, %r38, %r32;
	xor.b32  	%r40, %r38, %r33;
	cvt.u64.u32 	%rd22, %r39;
	shl.b64 	%rd23, %rd22, 32;
	cvt.u64.u32 	%rd24, %r40;
	or.b64  	%rd25, %rd23, %rd24;
	cvt.rn.f64.s64 	%fd1, %rd25;
	mul.f64 	%fd2, %fd1, 0d3BF921FB54442D19;
	cvt.rn.f32.f64 	%f18, %fd2;
	neg.f32 	%f19, %f18;
	setp.lt.s32 	%p7, %r37, 0;
	selp.f32 	%f35, %f19, %f18, %p7;
$L__BB0_10:
	mul.rn.f32 	%f21, %f35, %f35;
	and.b32  	%r42, %r48, 1;
	setp.eq.b32 	%p8, %r42, 1;
	selp.f32 	%f22, 0f3F800000, %f35, %p8;
	fma.rn.f32 	%f23, %f21, %f22, 0f00000000;
	fma.rn.f32 	%f24, %f21, 0f37CBAC00, 0fBAB607ED;
	selp.f32 	%f25, %f24, 0fB94D4153, %p8;
	selp.f32 	%f26, 0f3D2AAABB, 0f3C0885E4, %p8;
	fma.rn.f32 	%f27, %f25, %f21, %f26;
	selp.f32 	%f28, 0fBEFFFFFF, 0fBE2AAAA8, %p8;
	fma.rn.f32 	%f29, %f27, %f21, %f28;
	fma.rn.f32 	%f30, %f29, %f23, %f22;
	and.b32  	%r43, %r48, 2;
	setp.eq.s32 	%p9, %r43, 0;
	mov.f32 	%f31, 0f00000000;
	sub.f32 	%f32, %f31, %f30;
	selp.f32 	%f33, %f30, %f32, %p9;
	add.f32 	%f34, %f34, %f33;
	add.s32 	%r44, %r44, 1;
	setp.ne.s32 	%p10, %r44, 100;
	@%p10 bra 	$L__BB0_2;
	cvta.to.global.u64 	%rd26, %rd11;
	add.s64 	%rd28, %rd26, %rd15;
	st.global.f32 	[%rd28], %f34;
$L__BB0_12:
	ret;

}


// ===== COMPILED SASS (sm_100) =====

	.target	sm_100

	.elftype	@"ET_EXEC"


//--------------------- .note.nv.tkinfo           --------------------------
	.section	.note.nv.tkinfo,"",@"SHT_NOTE"
	.sectionflags	@"SHF_NOTE_NV_TKINFO"
	.tkinfo
        /*0018*/ 	.word	0x00000002
        /*0030*/ 	.string	""
        /*0030*/ 	.string	"ptxas"
        /*0030*/ 	.string	"Cuda compilation tools, release 13.0, V13.0.88"
        /*0030*/ 	.string	"Build cuda_13.0.r13.0/compiler.36424714_0"
        /*0030*/ 	.string	"-arch sm_100 -m 64 "



//--------------------- .note.nv.cuinfo           --------------------------
	.section	.note.nv.cuinfo,"",@"SHT_NOTE"
	.sectionflags	@"SHF_NOTE_NV_CUINFO"
        /*0018*/ 	.short	0x0002
        /*001a*/ 	.short	0x0064
        /*001c*/ 	.short	0x0082
	.zero		2


//--------------------- .nv.info                  --------------------------
	.section	.nv.info,"",@"SHT_CUDA_INFO"
	.align	4


	//----- nvinfo : EIATTR_REGCOUNT
	.align		4
        /*0000*/ 	.byte	0x04, 0x2f
        /*0002*/ 	.short	(.L_2 - .L_1)
	.align		4
.L_1:
        /*0004*/ 	.word	index@(_Z13processArraysPfS_S_i)
        /*0008*/ 	.word	0x00000015


	//----- nvinfo : EIATTR_FRAME_SIZE
	.align		4
.L_2:
        /*000c*/ 	.byte	0x04, 0x11
        /*000e*/ 	.short	(.L_4 - .L_3)
	.align		4
.L_3:
        /*0010*/ 	.word	index@(_Z13processArraysPfS_S_i)
        /*0014*/ 	.word	0x00000000


	//----- nvinfo : EIATTR_MIN_STACK_SIZE
	.align		4
.L_4:
        /*0018*/ 	.byte	0x04, 0x12
        /*001a*/ 	.short	(.L_6 - .L_5)
	.align		4
.L_5:
        /*001c*/ 	.word	index@(_Z13processArraysPfS_S_i)
        /*0020*/ 	.word	0x00000000
.L_6:


//--------------------- .nv.compat                --------------------------
	.section	.nv.compat,"",@"SHT_CUDA_COMPAT_INFO"
	.align	4
        /*0000*/ 	.byte	0x02, 0x09, 0x00, 0x00, 0x02, 0x02, 0x01, 0x00, 0x02, 0x05, 0x05, 0x00, 0x03, 0x07, 0x01, 0x01
        /*0010*/ 	.byte	0x02, 0x03, 0x00, 0x00, 0x02, 0x06, 0x01, 0x00, 0x04, 0x0b, 0x08, 0x00, 0x01, 0x00, 0x00, 0x00
        /*0020*/ 	.byte	0x00, 0x00, 0x00, 0x00


//--------------------- .nv.info._Z13processArraysPfS_S_i --------------------------
	.section	.nv.info._Z13processArraysPfS_S_i,"",@"SHT_CUDA_INFO"
	.sectionflags	@""
	.align	4


	//----- nvinfo : EIATTR_CUDA_API_VERSION
	.align		4
        /*0000*/ 	.byte	0x04, 0x37
        /*0002*/ 	.short	(.L_8 - .L_7)
.L_7:
        /*0004*/ 	.word	0x00000082


	//----- nvinfo : EIATTR_KPARAM_INFO
	.align		4
.L_8:
        /*0008*/ 	.byte	0x04, 0x17
        /*000a*/ 	.short	(.L_10 - .L_9)
.L_9:
        /*000c*/ 	.word	0x00000000
        /*0010*/ 	.short	0x0003
        /*0012*/ 	.short	0x0018
        /*0014*/ 	.byte	0x00, 0xf0, 0x11, 0x00


	//----- nvinfo : EIATTR_KPARAM_INFO
	.align		4
.L_10:
        /*0018*/ 	.byte	0x04, 0x17
        /*001a*/ 	.short	(.L_12 - .L_11)
.L_11:
        /*001c*/ 	.word	0x00000000
        /*0020*/ 	.short	0x0002
        /*0022*/ 	.short	0x0010
        /*0024*/ 	.byte	0x00, 0xf5, 0x21, 0x00


	//----- nvinfo : EIATTR_KPARAM_INFO
	.align		4
.L_12:
        /*0028*/ 	.byte	0x04, 0x17
        /*002a*/ 	.short	(.L_14 - .L_13)
.L_13:
        /*002c*/ 	.word	0x00000000
        /*0030*/ 	.short	0x0001
        /*0032*/ 	.short	0x0008
        /*0034*/ 	.byte	0x00, 0xf5, 0x21, 0x00


	//----- nvinfo : EIATTR_KPARAM_INFO
	.align		4
.L_14:
        /*0038*/ 	.byte	0x04, 0x17
        /*003a*/ 	.short	(.L_16 - .L_15)
.L_15:
        /*003c*/ 	.word	0x00000000
        /*0040*/ 	.short	0x0000
        /*0042*/ 	.short	0x0000
        /*0044*/ 	.byte	0x00, 0xf5, 0x21, 0x00


	//----- nvinfo : EIATTR_SPARSE_MMA_MASK
	.align		4
.L_16:
        /*0048*/ 	.byte	0x03, 0x50
        /*004a*/ 	.short	0x0000


	//----- nvinfo : EIATTR_MAXREG_COUNT
	.align		4
        /*004c*/ 	.byte	0x03, 0x1b
        /*004e*/ 	.short	0x00ff


	//----- nvinfo : EIATTR_MERCURY_ISA_VERSION
	.align		4
        /*0050*/ 	.byte	0x03, 0x5f
        /*0052*/ 	.short	0x0101


	//----- nvinfo : EIATTR_VRC_CTA_INIT_COUNT
	.align		4
        /*0054*/ 	.byte	0x02, 0x4a
	.zero		1
	.zero		1


	//----- nvinfo : EIATTR_EXIT_INSTR_OFFSETS
	.align		4
        /*0058*/ 	.byte	0x04, 0x1c
        /*005a*/ 	.short	(.L_18 - .L_17)


	//   ....[0]....
.L_17:
        /*005c*/ 	.word	0x00000070


	//   ....[1]....
        /*0060*/ 	.word	0x00000960


	//----- nvinfo : EIATTR_CRS_STACK_SIZE
	.align		4
.L_18:
        /*0064*/ 	.byte	0x04, 0x1e
        /*0066*/ 	.short	(.L_20 - .L_19)
.L_19:
        /*0068*/ 	.word	0x00000000


	//----- nvinfo : EIATTR_CBANK_PARAM_SIZE
	.align		4
.L_20:
        /*006c*/ 	.byte	0x03, 0x19
        /*006e*/ 	.short	0x001c


	//----- nvinfo : EIATTR_PARAM_CBANK
	.align		4
        /*0070*/ 	.byte	0x04, 0x0a
        /*0072*/ 	.short	(.L_22 - .L_21)
	.align		4
.L_21:
        /*0074*/ 	.word	index@(.nv.constant0._Z13processArraysPfS_S_i)
        /*0078*/ 	.short	0x0380
        /*007a*/ 	.short	0x001c


	//----- nvinfo : EIATTR_SW_WAR
	.align		4
.L_22:
        /*007c*/ 	.byte	0x04, 0x36
        /*007e*/ 	.short	(.L_24 - .L_23)
.L_23:
        /*0080*/ 	.word	0x00000008
.L_24:


//--------------------- .nv.callgraph             --------------------------
	.section	.nv.callgraph,"",@"SHT_CUDA_CALLGRAPH"
	.align	4
	.sectionentsize	8
	.align		4
        /*0000*/ 	.word	0x00000000
	.align		4
        /*0004*/ 	.word	0xffffffff
	.align		4
        /*0008*/ 	.word	0x00000000
	.align		4
        /*000c*/ 	.word	0xfffffffe
	.align		4
        /*0010*/ 	.word	0x00000000
	.align		4
        /*0014*/ 	.word	0xfffffffd
	.align		4
        /*0018*/ 	.word	0x00000000
	.align		4
        /*001c*/ 	.word	0xfffffffc


//--------------------- .nv.constant4             --------------------------
	.section	.nv.constant4,"a",@progbits
	.align	8
	.align		8
.nv.constant4:
        /*0000*/ 	.dword	__cudart_i2opi_f


//--------------------- .text._Z13processArraysPfS_S_i --------------------------
	.section	.text._Z13processArraysPfS_S_i,"ax",@progbits
	.align	128
        .global         _Z13processArraysPfS_S_i
        .type           _Z13processArraysPfS_S_i,@function
        .size           _Z13processArraysPfS_S_i,(.L_x_7 - _Z13processArraysPfS_S_i)
        .other          _Z13processArraysPfS_S_i,@"STO_CUDA_ENTRY STV_DEFAULT"
_Z13processArraysPfS_S_i:
.text._Z13processArraysPfS_S_i:
[----:B------:R-:W-:Y:S01]  /*0000*/  LDC R1, c[0x0][0x37c] ;  /* 0x0000df00ff017b82 */ /* 0x000fe20000000800 */
[----:B------:R-:W0:Y:S07]  /*0010*/  S2R R3, SR_TID.X ;  /* 0x0000000000037919 */ /* 0x000e2e0000002100 */
[----:B------:R-:W0:Y:S01]  /*0020*/  S2UR UR4, SR_CTAID.X ;  /* 0x00000000000479c3 */ /* 0x000e220000002500 */
[----:B------:R-:W1:Y:S07]  /*0030*/  LDCU UR5, c[0x0][0x398] ;  /* 0x00007300ff0577ac */ /* 0x000e6e0008000800 */
[----:B------:R-:W0:Y:S02]  /*0040*/  LDC R2, c[0x0][0x360] ;  /* 0x0000d800ff027b82 */ /* 0x000e240000000800 */
[----:B0-----:R-:W-:-:S05]  /*0050*/  IMAD R2, R2, UR4, R3 ;  /* 0x0000000402027c24 */ /* 0x001fca000f8e0203 */
[----:B-1----:R-:W-:-:S13]  /*0060*/  ISETP.GE.AND P0, PT, R2, UR5, PT ;  /* 0x0000000502007c0c */ /* 0x002fda000bf06270 */
[----:B------:R-:W-:Y:S05]  /*0070*/  @P0 EXIT ;  /* 0x000000000000094d */ /* 0x000fea0003800000 */
[----:B------:R-:W0:Y:S01]  /*0080*/  LDC.64 R8, c[0x0][0x388] ;  /* 0x0000e200ff087b82 */ /* 0x000e220000000a00 */
[----:B------:R-:W1:Y:S07]  /*0090*/  LDCU.64 UR8, c[0x0][0x358] ;  /* 0x00006b00ff0877ac */ /* 0x000e6e0008000a00 */
[----:B------:R-:W2:Y:S01]  /*00a0*/  LDC.64 R6, c[0x0][0x380] ;  /* 0x0000e000ff067b82 */ /* 0x000ea20000000a00 */
[----:B0-----:R-:W-:-:S06]  /*00b0*/  IMAD.WIDE R8, R2, 0x4, R8 ;  /* 0x0000000402087825 */ /* 0x001fcc00078e0208 */
[----:B-1----:R-:W3:Y:S01]  /*00c0*/  LDG.E R9, desc[UR8][R8.64] ;  /* 0x0000000808097981 */ /* 0x002ee2000c1e1900 */
[----:B--2---:R-:W-:-:S05]  /*00d0*/  IMAD.WIDE R6, R2, 0x4, R6 ;  /* 0x0000000402067825 */ /* 0x004fca00078e0206 */
[----:B------:R-:W3:Y:S01]  /*00e0*/  LDG.E R4, desc[UR8][R6.64] ;  /* 0x0000000806047981 */ /* 0x000ee2000c1e1900 */
[----:B------:R-:W-:Y:S01]  /*00f0*/  IMAD.MOV.U32 R3, RZ, RZ, RZ ;  /* 0x000000ffff037224 */ /* 0x000fe200078e00ff */
[----:B------:R-:W-:Y:S01]  /*0100*/  UMOV UR4, URZ ;  /* 0x000000ff00047c82 */ /* 0x000fe20008000000 */
[----:B---3--:R-:W-:-:S07]  /*0110*/  FMUL R4, R4, R9 ;  /* 0x0000000904047220 */ /* 0x008fce0000400000 */
.L_x_5:
[----:B------:R-:W-:Y:S01]  /*0120*/  I2FP.F32.U32 R7, UR4 ;  /* 0x0000000400077c45 */ /* 0x000fe20008201000 */
[----:B------:R-:W-:Y:S04]  /*0130*/  BSSY.RECONVERGENT B0, `(.L_x_0) ;  /* 0x000006a000007945 */ /* 0x000fe80003800200 */
[----:B------:R-:W-:-:S04]  /*0140*/  FADD R0, R4, R7 ;  /* 0x0000000704007221 */ /* 0x000fc80000000000 */
[C---:B------:R-:W-:Y:S01]  /*0150*/  FMUL R6, R0.reuse, 0.63661974668502807617 ;  /* 0x3f22f98300067820 */ /* 0x040fe20000400000 */
[----:B------:R-:W-:-:S03]  /*0160*/  FSETP.GE.AND P0, PT, |R0|, 105615, PT ;  /* 0x47ce47800000780b */ /* 0x000fc60003f06200 */
[----:B------:R-:W0:Y:S02]  /*0170*/  F2I.NTZ R10, R6 ;  /* 0x00000006000a7305 */ /* 0x000e240000203100 */
[----:B0-----:R-:W-:-:S05]  /*0180*/  I2FP.F32.S32 R7, R10 ;  /* 0x0000000a00077245 */ /* 0x001fca0000201400 */
[----:B------:R-:W-:-:S04]  /*0190*/  FFMA R8, R7, -1.5707962512969970703, R0 ;  /* 0xbfc90fda07087823 */ /* 0x000fc80000000000 */
[----:B------:R-:W-:-:S04]  /*01a0*/  FFMA R8, R7, -7.5497894158615963534e-08, R8 ;  /* 0xb3a2216807087823 */ /* 0x000fc80000000008 */
[----:B------:R-:W-:Y:S01]  /*01b0*/  FFMA R8, R7, -5.3903029534742383927e-15, R8 ;  /* 0xa7c234c507087823 */ /* 0x000fe20000000008 */
[----:B------:R-:W-:Y:S06]  /*01c0*/  @!P0 BRA `(.L_x_1) ;  /* 0x0000000400808947 */ /* 0x000fec0003800000 */
[----:B------:R-:W-:-:S13]  /*01d0*/  FSETP.NEU.AND P0, PT, |R0|, +INF , PT ;  /* 0x7f8000000000780b */ /* 0x000fda0003f0d200 */
[----:B------:R-:W-:Y:S01]  /*01e0*/  @!P0 FMUL R8, RZ, R0 ;  /* 0x00000000ff088220 */ /* 0x000fe20000400000 */
[----:B------:R-:W-:Y:S01]  /*01f0*/  @!P0 IMAD.MOV.U32 R10, RZ, RZ, RZ ;  /* 0x000000ffff0a8224 */ /* 0x000fe200078e00ff */
[----:B------:R-:W-:Y:S06]  /*0200*/  @!P0 BRA `(.L_x_1) ;  /* 0x0000000400708947 */ /* 0x000fec0003800000 */
[----:B------:R-:W-:Y:S02]  /*0210*/  IMAD.SHL.U32 R7, R0, 0x100, RZ ;  /* 0x0000010000077824 */ /* 0x000fe400078e00ff */
[----:B------:R-:W-:Y:S02]  /*0220*/  HFMA2 R18, -RZ, RZ, 0, 0 ;  /* 0x00000000ff127431 */ /* 0x000fe400000001ff */
[----:B------:R-:W-:Y:S01]  /*0230*/  IMAD.MOV.U32 R6, RZ, RZ, RZ ;  /* 0x000000ffff067224 */ /* 0x000fe200078e00ff */
[----:B------:R-:W0:Y:S01]  /*0240*/  LDCU.64 UR10, c[0x4][URZ] ;  /* 0x01000000ff0a77ac */ /* 0x000e220008000a00 */
[----:B------:R-:W-:Y:S01]  /*0250*/  LOP3.LUT R17, R7, 0x80000000, RZ, 0xfc, !PT ;  /* 0x8000000007117812 */ /* 0x000fe200078efcff */
[----:B------:R-:W-:Y:S01]  /*0260*/  UMOV UR6, URZ ;  /* 0x000000ff00067c82 */ /* 0x000fe20008000000 */
[----:B------:R-:W-:-:S05]  /*0270*/  UMOV UR5, URZ ;  /* 0x000000ff00057c82 */ /* 0x000fca0008000000 */
.L_x_2:
[----:B0-----:R-:W-:Y:S02]  /*0280*/  IMAD.U32 R10, RZ, RZ, UR10 ;  /* 0x0000000aff0a7e24 */ /* 0x001fe4000f8e00ff */
[----:B------:R-:W-:-:S05]  /*0290*/  IMAD.U32 R11, RZ, RZ, UR11 ;  /* 0x0000000bff0b7e24 */ /* 0x000fca000f8e00ff */
[----:B------:R-:W2:Y:S01]  /*02a0*/  LDG.E.CONSTANT R8, desc[UR8][R10.64] ;  /* 0x000000080a087981 */ /* 0x000ea2000c1e9900 */
[----:B------:R-:W-:Y:S01]  /*02b0*/  UIADD3 UR5, UPT, UPT, UR5, 0x1, URZ ;  /* 0x0000000105057890 */ /* 0x000fe2000fffe0ff */
[C---:B------:R-:W-:Y:S01]  /*02c0*/  ISETP.EQ.AND P0, PT, R18.reuse, RZ, PT ;  /* 0x000000ff1200720c */ /* 0x040fe20003f02270 */
[----:B------:R-:W-:Y:S01]  /*02d0*/  UIADD3 UR10, UP1, UPT, UR10, 0x4, URZ ;  /* 0x000000040a0a7890 */ /* 0x000fe2000ff3e0ff */
[C---:B------:R-:W-:Y:S01]  /*02e0*/  ISETP.EQ.AND P1, PT, R18.reuse, 0x4, PT ;  /* 0x000000041200780c */ /* 0x040fe20003f22270 */
[----:B------:R-:W-:Y:S01]  /*02f0*/  UISETP.NE.AND UP0, UPT, UR5, 0x6, UPT ;  /* 0x000000060500788c */ /* 0x000fe2000bf05270 */
[C---:B------:R-:W-:Y:S01]  /*0300*/  ISETP.EQ.AND P2, PT, R18.reuse, 0x8, PT ;  /* 0x000000081200780c */ /* 0x040fe20003f42270 */
[----:B------:R-:W-:Y:S01]  /*0310*/  UIADD3.X UR11, UPT, UPT, URZ, UR11, URZ, UP1, !UPT ;  /* 0x0000000bff0b7290 */ /* 0x000fe20008ffe4ff */
[C---:B------:R-:W-:Y:S02]  /*0320*/  ISETP.EQ.AND P3, PT, R18.reuse, 0xc, PT ;  /* 0x0000000c1200780c */ /* 0x040fe40003f62270 */
[----:B------:R-:W-:-:S02]  /*0330*/  ISETP.EQ.AND P4, PT, R18, 0x10, PT ;  /* 0x000000101200780c */ /* 0x000fc40003f82270 */
[C---:B------:R-:W-:Y:S02]  /*0340*/  ISETP.EQ.AND P5, PT, R18.reuse, 0x14, PT ;  /* 0x000000141200780c */ /* 0x040fe40003fa2270 */
[----:B------:R-:W-:Y:S01]  /*0350*/  IADD3 R18, PT, PT, R18, 0x4, RZ ;  /* 0x0000000412127810 */ /* 0x000fe20007ffe0ff */
[----:B--2---:R-:W-:-:S03]  /*0360*/  IMAD.WIDE.U32 R8, R8, R17, RZ ;  /* 0x0000001108087225 */ /* 0x004fc600078e00ff */
[----:B------:R-:W-:-:S04]  /*0370*/  IADD3 R7, P6, PT, R8, R6, RZ ;  /* 0x0000000608077210 */ /* 0x000fc80007fde0ff */
[----:B------:R-:W-:Y:S01]  /*0380*/  IADD3.X R6, PT, PT, R9, UR6, RZ, P6, !PT ;  /* 0x0000000609067c10 */ /* 0x000fe2000b7fe4ff */
[--C-:B------:R-:W-:Y:S01]  /*0390*/  @P0 IMAD.MOV.U32 R5, RZ, RZ, R7.reuse ;  /* 0x000000ffff050224 */ /* 0x100fe200078e0007 */
[----:B------:R-:W-:Y:S01]  /*03a0*/  @P2 MOV R15, R7 ;  /* 0x00000007000f2202 */ /* 0x000fe20000000f00 */
[--C-:B------:R-:W-:Y:S02]  /*03b0*/  @P1 IMAD.MOV.U32 R14, RZ, RZ, R7.reuse ;  /* 0x000000ffff0e1224 */ /* 0x100fe400078e0007 */
[--C-:B------:R-:W-:Y:S02]  /*03c0*/  @P3 IMAD.MOV.U32 R16, RZ, RZ, R7.reuse ;  /* 0x000000ffff103224 */ /* 0x100fe400078e0007 */
[--C-:B------:R-:W-:Y:S02]  /*03d0*/  @P4 IMAD.MOV.U32 R12, RZ, RZ, R7.reuse ;  /* 0x000000ffff0c4224 */ /* 0x100fe400078e0007 */
[----:B------:R-:W-:Y:S01]  /*03e0*/  @P5 IMAD.MOV.U32 R13, RZ, RZ, R7 ;  /* 0x000000ffff0d5224 */ /* 0x000fe200078e0007 */
[----:B------:R-:W-:Y:S06]  /*03f0*/  BRA.U UP0, `(.L_x_2) ;  /* 0xfffffffd00a07547 */ /* 0x000fec000b83ffff */
[----:B------:R-:W-:Y:S01]  /*0400*/  SHF.R.U32.HI R7, RZ, 0x17, R0 ;  /* 0x00000017ff077819 */ /* 0x000fe20000011600 */
[----:B------:R-:W-:Y:S03]  /*0410*/  BSSY.RECONVERGENT B1, `(.L_x_3) ;  /* 0x0000029000017945 */ /* 0x000fe60003800200 */
[C---:B------:R-:W-:Y:S02]  /*0420*/  LOP3.LUT R8, R7.reuse, 0xe0, RZ, 0xc0, !PT ;  /* 0x000000e007087812 */ /* 0x040fe400078ec0ff */
[----:B------:R-:W-:-:S03]  /*0430*/  LOP3.LUT P6, RZ, R7, 0x1f, RZ, 0xc0, !PT ;  /* 0x0000001f07ff7812 */ /* 0x000fc600078cc0ff */
[----:B------:R-:W-:-:S05]  /*0440*/  VIADD R8, R8, 0xffffff80 ;  /* 0xffffff8008087836 */ /* 0x000fca0000000000 */
[----:B------:R-:W-:-:S05]  /*0450*/  SHF.R.U32.HI R8, RZ, 0x5, R8 ;  /* 0x00000005ff087819 */ /* 0x000fca0000011608 */
[----:B------:R-:W-:-:S05]  /*0460*/  IMAD.U32 R11, R8, -0x4, RZ ;  /* 0xfffffffc080b7824 */ /* 0x000fca00078e00ff */
[C---:B------:R-:W-:Y:S02]  /*0470*/  ISETP.EQ.AND P3, PT, R11.reuse, -0x18, PT ;  /* 0xffffffe80b00780c */ /* 0x040fe40003f62270 */
[C---:B------:R-:W-:Y:S02]  /*0480*/  ISETP.EQ.AND P4, PT, R11.reuse, -0x14, PT ;  /* 0xffffffec0b00780c */ /* 0x040fe40003f82270 */
[C---:B------:R-:W-:Y:S02]  /*0490*/  ISETP.EQ.AND P2, PT, R11.reuse, -0x10, PT ;  /* 0xfffffff00b00780c */ /* 0x040fe40003f42270 */
[C---:B------:R-:W-:Y:S02]  /*04a0*/  ISETP.EQ.AND P1, PT, R11.reuse, -0xc, PT ;  /* 0xfffffff40b00780c */ /* 0x040fe40003f22270 */
[C---:B------:R-:W-:Y:S02]  /*04b0*/  ISETP.EQ.AND P0, PT, R11.reuse, -0x8, PT ;  /* 0xfffffff80b00780c */ /* 0x040fe40003f02270 */
[----:B------:R-:W-:-:S03]  /*04c0*/  ISETP.EQ.AND P5, PT, R11, RZ, PT ;  /* 0x000000ff0b00720c */ /* 0x000fc60003fa2270 */
[----:B------:R-:W-:Y:S01]  /*04d0*/  @P3 IMAD.MOV.U32 R8, RZ, RZ, R5 ;  /* 0x000000ffff083224 */ /* 0x000fe200078e0005 */
[C---:B------:R-:W-:Y:S01]  /*04e0*/  ISETP.EQ.AND P3, PT, R11.reuse, -0x4, PT ;  /* 0xfffffffc0b00780c */ /* 0x040fe20003f62270 */
[----:B------:R-:W-:Y:S01]  /*04f0*/  @P4 IMAD.MOV.U32 R8, RZ, RZ, R14 ;  /* 0x000000ffff084224 */ /* 0x000fe200078e000e */
[----:B------:R-:W-:Y:S01]  /*0500*/  @P4 MOV R9, R5 ;  /* 0x0000000500094202 */ /* 0x000fe20000000f00 */
[----:B------:R-:W-:Y:S01]  /*0510*/  @P2 IMAD.MOV.U32 R8, RZ, RZ, R15 ;  /* 0x000000ffff082224 */ /* 0x000fe200078e000f */
[----:B------:R-:W-:Y:S01]  /*0520*/  ISETP.EQ.AND P4, PT, R11, 0x4, PT ;  /* 0x000000040b00780c */ /* 0x000fe20003f82270 */
[----:B------:R-:W-:Y:S02]  /*0530*/  @P1 IMAD.MOV.U32 R8, RZ, RZ, R16 ;  /* 0x000000ffff081224 */ /* 0x000fe400078e0010 */
[----:B------:R-:W-:Y:S02]  /*0540*/  @P0 IMAD.MOV.U32 R8, RZ, RZ, R12 ;  /* 0x000000ffff080224 */ /* 0x000fe400078e000c */
[----:B------:R-:W-:Y:S01]  /*0550*/  @P2 IMAD.MOV.U32 R9, RZ, RZ, R14 ;  /* 0x000000ffff092224 */ /* 0x000fe200078e000e */
[----:B------:R-:W-:Y:S01]  /*0560*/  @P1 MOV R9, R15 ;  /* 0x0000000f00091202 */ /* 0x000fe20000000f00 */
[----:B------:R-:W-:-:S02]  /*0570*/  @P0 IMAD.MOV.U32 R9, RZ, RZ, R16 ;  /* 0x000000ffff090224 */ /* 0x000fc400078e0010 */
[--C-:B------:R-:W-:Y:S01]  /*0580*/  @P3 IMAD.MOV.U32 R8, RZ, RZ, R13.reuse ;  /* 0x000000ffff083224 */ /* 0x100fe200078e000d */
[----:B------:R-:W-:Y:S01]  /*0590*/  @P3 MOV R9, R12 ;  /* 0x0000000c00093202 */ /* 0x000fe20000000f00 */
[----:B------:R-:W-:Y:S02]  /*05a0*/  @P5 IMAD.MOV.U32 R8, RZ, RZ, R6 ;  /* 0x000000ffff085224 */ /* 0x000fe400078e0006 */
[----:B------:R-:W-:Y:S01]  /*05b0*/  @P5 IMAD.MOV.U32 R9, RZ, RZ, R13 ;  /* 0x000000ffff095224 */ /* 0x000fe200078e000d */
[----:B------:R-:W-:Y:S01]  /*05c0*/  @P4 MOV R9, R6 ;  /* 0x0000000600094202 */ /* 0x000fe20000000f00 */
[----:B------:R-:W-:Y:S01]  /*05d0*/  IMAD.MOV.U32 R10, RZ, RZ, R8 ;  /* 0x000000ffff0a7224 */ /* 0x000fe200078e0008 */
[----:B------:R-:W-:Y:S06]  /*05e0*/  @!P6 BRA `(.L_x_4) ;  /* 0x00000000002ce947 */ /* 0x000fec0003800000 */
[----:B------:R-:W-:Y:S01]  /*05f0*/  @P2 IMAD.MOV.U32 R8, RZ, RZ, R5 ;  /* 0x000000ffff082224 */ /* 0x000fe200078e0005 */
[----:B------:R-:W-:Y:S01]  /*0600*/  LOP3.LUT R7, R7, 0x1f, RZ, 0xc0, !PT ;  /* 0x0000001f07077812 */ /* 0x000fe200078ec0ff */
[----:B------:R-:W-:Y:S01]  /*0610*/  @P1 IMAD.MOV.U32 R8, RZ, RZ, R14 ;  /* 0x000000ffff081224 */ /* 0x000fe200078e000e */
[----:B------:R-:W-:Y:S01]  /*0620*/  @P0 MOV R8, R15 ;  /* 0x0000000f00080202 */ /* 0x000fe20000000f00 */
[----:B------:R-:W-:Y:S01]  /*0630*/  @P3 IMAD.MOV.U32 R8, RZ, RZ, R16 ;  /* 0x000000ffff083224 */ /* 0x000fe200078e0010 */
[----:B------:R-:W-:Y:S01]  /*0640*/  ISETP.EQ.AND P0, PT, R11, 0x8, PT ;  /* 0x000000080b00780c */ /* 0x000fe20003f02270 */
[----:B------:R-:W-:Y:S01]  /*0650*/  @P5 IMAD.MOV.U32 R8, RZ, RZ, R12 ;  /* 0x000000ffff085224 */ /* 0x000fe200078e000c */
[----:B------:R-:W-:Y:S01]  /*0660*/  SHF.L.W.U32.HI R10, R9, R7, R10 ;  /* 0x00000007090a7219 */ /* 0x000fe20000010e0a */
[----:B------:R-:W-:-:S10]  /*0670*/  @P4 IMAD.MOV.U32 R8, RZ, RZ, R13 ;  /* 0x000000ffff084224 */ /* 0x000fd400078e000d */
[----:B------:R-:W-:-:S04]  /*0680*/  @P0 MOV R8, R6 ;  /* 0x0000000600080202 */ /* 0x000fc80000000f00 */
[----:B------:R-:W-:-:S07]  /*0690*/  SHF.L.W.U32.HI R9, R8, R7, R9 ;  /* 0x0000000708097219 */ /* 0x000fce0000010e09 */
.L_x_4:
[----:B------:R-:W-:Y:S05]  /*06a0*/  BSYNC.RECONVERGENT B1 ;  /* 0x0000000000017941 */ /* 0x000fea0003800200 */
.L_x_3:
[C---:B------:R-:W-:Y:S01]  /*06b0*/  SHF.L.W.U32.HI R11, R9.reuse, 0x2, R10 ;  /* 0x00000002090b7819 */ /* 0x040fe20000010e0a */
[----:B------:R-:W-:Y:S01]  /*06c0*/  IMAD.SHL.U32 R9, R9, 0x4, RZ ;  /* 0x0000000409097824 */ /* 0x000fe200078e00ff */
[----:B------:R-:W-:Y:S01]  /*06d0*/  UMOV UR6, 0x54442d19 ;  /* 0x54442d1900067882 */ /* 0x000fe20000000000 */
[----:B------:R-:W-:Y:S01]  /*06e0*/  UMOV UR7, 0x3bf921fb ;  /* 0x3bf921fb00077882 */ /* 0x000fe20000000000 */
[----:B------:R-:W-:Y:S02]  /*06f0*/  SHF.R.S32.HI R6, RZ, 0x1f, R11 ;  /* 0x0000001fff067819 */ /* 0x000fe4000001140b */
[----:B------:R-:W-:Y:S02]  /*0700*/  ISETP.GE.AND P0, PT, R0, RZ, PT ;  /* 0x000000ff0000720c */ /* 0x000fe40003f06270 */
[C---:B------:R-:W-:Y:S02]  /*0710*/  LOP3.LUT R8, R6.reuse, R9, RZ, 0x3c, !PT ;  /* 0x0000000906087212 */ /* 0x040fe400078e3cff */
[----:B------:R-:W-:-:S02]  /*0720*/  LOP3.LUT R9, R6, R11, RZ, 0x3c, !PT ;  /* 0x0000000b06097212 */ /* 0x000fc400078e3cff */
[----:B------:R-:W-:Y:S02]  /*0730*/  SHF.R.U32.HI R10, RZ, 0x1e, R10 ;  /* 0x0000001eff0a7819 */ /* 0x000fe4000001160a */
[----:B------:R-:W0:Y:S01]  /*0740*/  I2F.F64.S64 R6, R8 ;  /* 0x0000000800067312 */ /* 0x000e220000301c00 */
[C---:B------:R-:W-:Y:S02]  /*0750*/  LOP3.LUT R0, R11.reuse, R0, RZ, 0x3c, !PT ;  /* 0x000000000b007212 */ /* 0x040fe400078e3cff */
[----:B------:R-:W-:Y:S02]  /*0760*/  LEA.HI R10, R11, R10, RZ, 0x1 ;  /* 0x0000000a0b0a7211 */ /* 0x000fe400078f08ff */
[----:B------:R-:W-:-:S03]  /*0770*/  ISETP.GE.AND P1, PT, R0, RZ, PT ;  /* 0x000000ff0000720c */ /* 0x000fc60003f26270 */
[----:B------:R-:W-:-:S04]  /*0780*/  IMAD.MOV R0, RZ, RZ, -R10 ;  /* 0x000000ffff007224 */ /* 0x000fc800078e0a0a */
[----:B------:R-:W-:Y:S01]  /*0790*/  @!P0 IMAD.MOV.U32 R10, RZ, RZ, R0 ;  /* 0x000000ffff0a8224 */ /* 0x000fe200078e0000 */
[----:B0-----:R-:W-:-:S10]  /*07a0*/  DMUL R6, R6, UR6 ;  /* 0x0000000606067c28 */ /* 0x001fd40008000000 */
[----:B------:R-:W0:Y:S02]  /*07b0*/  F2F.F32.F64 R6, R6 ;  /* 0x0000000600067310 */ /* 0x000e240000301000 */
[----:B0-----:R-:W-:-:S07]  /*07c0*/  FSEL R8, -R6, R6, !P1 ;  /* 0x0000000606087208 */ /* 0x001fce0004800100 */
.L_x_1:
[----:B------:R-:W-:Y:S05]  /*07d0*/  BSYNC.RECONVERGENT B0 ;  /* 0x0000000000007941 */ /* 0x000fea0003800200 */
.L_x_0:
[----:B------:R-:W-:Y:S01]  /*07e0*/  MOV R0, 0x37cbac00 ;  /* 0x37cbac0000007802 */ /* 0x000fe20000000f00 */
[----:B------:R-:W-:Y:S01]  /*07f0*/  FMUL R7, R8, R8 ;  /* 0x0000000808077220 */ /* 0x000fe20000400000 */
[C---:B------:R-:W-:Y:S01]  /*0800*/  LOP3.LUT R6, R10.reuse, 0x1, RZ, 0xc0, !PT ;  /* 0x000000010a067812 */ /* 0x040fe200078ec0ff */
[----:B------:R-:W-:Y:S01]  /*0810*/  IMAD.MOV.U32 R18, RZ, RZ, 0x3d2aaabb ;  /* 0x3d2aaabbff127424 */ /* 0x000fe200078e00ff */
[----:B------:R-:W-:Y:S01]  /*0820*/  LOP3.LUT P1, RZ, R10, 0x2, RZ, 0xc0, !PT ;  /* 0x000000020aff7812 */ /* 0x000fe2000782c0ff */
[----:B------:R-:W-:Y:S01]  /*0830*/  FFMA R0, R7, R0, -0.0013887860113754868507 ;  /* 0xbab607ed07007423 */ /* 0x000fe20000000000 */
[----:B------:R-:W-:Y:S01]  /*0840*/  ISETP.NE.U32.AND P0, PT, R6, 0x1, PT ;  /* 0x000000010600780c */ /* 0x000fe20003f05070 */
[----:B------:R-:W-:Y:S01]  /*0850*/  IMAD.MOV.U32 R11, RZ, RZ, 0x3effffff ;  /* 0x3effffffff0b7424 */ /* 0x000fe200078e00ff */
[----:B------:R-:W-:Y:S02]  /*0860*/  UIADD3 UR4, UPT, UPT, UR4, 0x1, URZ ;  /* 0x0000000104047890 */ /* 0x000fe4000fffe0ff */
[----:B------:R-:W-:-:S02]  /*0870*/  FSEL R6, R0, -0.00019574658654164522886, !P0 ;  /* 0xb94d415300067808 */ /* 0x000fc40004000000 */
[----:B------:R-:W-:Y:S01]  /*0880*/  FSEL R18, R18, 0.0083327032625675201416, !P0 ;  /* 0x3c0885e412127808 */ /* 0x000fe20004000000 */
[----:B------:R-:W-:Y:S01]  /*0890*/  UISETP.NE.AND UP0, UPT, UR4, 0x64, UPT ;  /* 0x000000640400788c */ /* 0x000fe2000bf05270 */
[----:B------:R-:W-:Y:S02]  /*08a0*/  FSEL R0, R8, 1, P0 ;  /* 0x3f80000008007808 */ /* 0x000fe40000000000 */
[----:B------:R-:W-:Y:S01]  /*08b0*/  FSEL R11, -R11, -0.16666662693023681641, !P0 ;  /* 0xbe2aaaa80b0b7808 */ /* 0x000fe20004000100 */
[C---:B------:R-:W-:Y:S02]  /*08c0*/  FFMA R6, R7.reuse, R6, R18 ;  /* 0x0000000607067223 */ /* 0x040fe40000000012 */
[C---:B------:R-:W-:Y:S02]  /*08d0*/  FFMA R9, R7.reuse, R0, RZ ;  /* 0x0000000007097223 */ /* 0x040fe400000000ff */
[----:B------:R-:W-:-:S04]  /*08e0*/  FFMA R6, R7, R6, R11 ;  /* 0x0000000607067223 */ /* 0x000fc8000000000b */
[----:B------:R-:W-:-:S04]  /*08f0*/  FFMA R0, R9, R6, R0 ;  /* 0x0000000609007223 */ /* 0x000fc80000000000 */
[----:B------:R-:W-:-:S04]  /*0900*/  @P1 FADD R0, RZ, -R0 ;  /* 0x80000000ff001221 */ /* 0x000fc80000000000 */
[----:B------:R-:W-:Y:S01]  /*0910*/  FADD R3, R0, R3 ;  /* 0x0000000300037221 */ /* 0x000fe20000000000 */
[----:B------:R-:W-:Y:S06]  /*0920*/  BRA.U UP0, `(.L_x_5) ;  /* 0xfffffff500fc7547 */ /* 0x000fec000b83ffff */
[----:B------:R-:W0:Y:S02]  /*0930*/  LDC.64 R4, c[0x0][0x390] ;  /* 0x0000e400ff047b82 */ /* 0x000e240000000a00 */
[----:B0-----:R-:W-:-:S05]  /*0940*/  IMAD.WIDE R4, R2, 0x4, R4 ;  /* 0x0000000402047825 */ /* 0x001fca00078e0204 */
[----:B------:R-:W-:Y:S01]  /*0950*/  STG.E desc[UR8][R4.64], R3 ;  /* 0x0000000304007986 */ /* 0x000fe2000c101908 */
[----:B------:R-:W-:Y:S05]  /*0960*/  EXIT ;  /* 0x000000000000794d */ /* 0x000fea0003800000 */
.L_x_6:
[----:B------:R-:W-:-:S00]  /*0970*/  BRA `(.L_x_6) ;  /* 0xfffffffc00fc7947 */ /* 0x000fc0000383ffff */
[----:B------:R-:W-:-:S00]  /*0980*/  NOP ;  /* 0x0000000000007918 */ /* 0x000fc00000000000 */
[----:B------:R-:W-:-:S00]  /*0990*/  NOP ;  /* 0x0000000000007918 */ /* 0x000fc00000000000 */
[----:B------:R-:W-:-:S00]  /*09a0*/  NOP ;  /* 0x0000000000007918 */ /* 0x000fc00000000000 */
[----:B------:R-:W-:-:S00]  /*09b0*/  NOP ;  /* 0x0000000000007918 */ /* 0x000fc00000000000 */
[----:B------:R-:W-:-:S00]  /*09c0*/  NOP ;  /* 0x0000000000007918 */ /* 0x000fc00000000000 */
[----:B------:R-:W-:-:S00]  /*09d0*/  NOP ;  /* 0x0000000000007918 */ /* 0x000fc00000000000 */
[----:B------:R-:W-:-:S00]  /*09e0*/  NOP ;  /* 0x0000000000007918 */ /* 0x000fc00000000000 */
[----:B------:R-:W-:-:S00]  /*09f0*/  NOP ;  /* 0x0000000000007918 */ /* 0x000fc00000000000 */
.L_x_7:


//--------------------- .nv.global.init           --------------------------
	.section	.nv.global.init,"aw",@progbits
	.align	4
.nv.global.init:
	.type		__cudart_i2opi_f,@object
	.size		__cudart_i2opi_f,(.L_0 - __cudart_i2opi_f)
__cudart_i2opi_f:
        /*0000*/ 	.byte	0x41, 0x90, 0x43, 0x3c, 0x99, 0x95, 0x62, 0xdb, 0xc0, 0xdd, 0x34, 0xf5, 0xd1, 0x57, 0x27, 0xfc
        /*0010*/ 	.byte	0x29, 0x15, 0x44, 0x4e, 0x6e, 0x83, 0xf9, 0xa2
.L_0:


//--------------------- .nv.shared.reserved.0     --------------------------
	.section	.nv.shared.reserved.0,"aw",@nobits
	.weak		__nv_reservedSMEM_offset_0_alias
	.size		__nv_reservedSMEM_offset_0_alias, 0, 64
	.other		__nv_reservedSMEM_offset_0_alias,@"STO_CUDA_RESERVED_SHARED STV_DEFAULT"
__nv_reservedSMEM_offset_0_alias:
	.zero		0
	.zero		64


//--------------------- .nv.constant0._Z13processArraysPfS_S_i --------------------------
	.section	.nv.constant0._Z13processArraysPfS_S_i,"a",@progbits
	.sectionflags	@""
	.align	4
.nv.constant0._Z13processArraysPfS_S_i:
	.zero		924


//--------------------- SYMBOLS --------------------------

	.type		.nv.reservedSmem.offset0,@object
	.size		.nv.reservedSmem.offset0,0x4
